	.headerflags	@"EF_CUDA_TEXMODE_UNIFIED EF_CUDA_64BIT_ADDRESS EF_CUDA_ACCELERATORS EF_CUDA_SM90 EF_CUDA_VIRTUAL_SM(EF_CUDA_SM90)"
	.elftype	@"ET_EXEC"


//--------------------- .nv.info                  --------------------------
	.section	.nv.info,"",@"SHT_CUDA_INFO"
	.align	4


	//----- nvinfo : EIATTR_REGCOUNT
	.align		4
        /*0000*/ 	.byte	0x04, 0x2f
        /*0002*/ 	.short	(.L_1 - .L_0)
	.align		4
.L_0:
        /*0004*/ 	.word	index@(triton_poi_fused_avg_pool2d_0)
        /*0008*/ 	.word	0x00000020


	//----- nvinfo : EIATTR_MIN_STACK_SIZE
	.align		4
.L_1:
        /*000c*/ 	.byte	0x04, 0x12
        /*000e*/ 	.short	(.L_3 - .L_2)
	.align		4
.L_2:
        /*0010*/ 	.word	index@(triton_poi_fused_avg_pool2d_0)
        /*0014*/ 	.word	0x00000000


	//----- nvinfo : EIATTR_FRAME_SIZE
	.align		4
.L_3:
        /*0018*/ 	.byte	0x04, 0x11
        /*001a*/ 	.short	(.L_5 - .L_4)
	.align		4
.L_4:
        /*001c*/ 	.word	index@(triton_poi_fused_avg_pool2d_0)
        /*0020*/ 	.word	0x00000000


	//----- nvinfo : EIATTR_MIN_STACK_SIZE
	.align		4
.L_5:
        /*0024*/ 	.byte	0x04, 0x12
        /*0026*/ 	.short	(.L_7 - .L_6)
	.align		4
.L_6:
        /*0028*/ 	.word	index@(triton_poi_fused_avg_pool2d_0)
        /*002c*/ 	.word	0x00000000
.L_7:


//--------------------- .nv.info.triton_poi_fused_avg_pool2d_0 --------------------------
	.section	.nv.info.triton_poi_fused_avg_pool2d_0,"",@"SHT_CUDA_INFO"
	.sectionflags	@""
	.align	4


	//----- nvinfo : EIATTR_CUDA_API_VERSION
	.align		4
        /*0000*/ 	.byte	0x04, 0x37
        /*0002*/ 	.short	(.L_9 - .L_8)
.L_8:
        /*0004*/ 	.word	0x0000007c


	//----- nvinfo : EIATTR_KPARAM_INFO
	.align		4
.L_9:
        /*0008*/ 	.byte	0x04, 0x17
        /*000a*/ 	.short	(.L_11 - .L_10)
.L_10:
        /*000c*/ 	.word	0x00000000
        /*0010*/ 	.short	0x0002
        /*0012*/ 	.short	0x0010
        /*0014*/ 	.byte	0x00, 0xf0, 0x11, 0x00


	//----- nvinfo : EIATTR_KPARAM_INFO
	.align		4
.L_11:
        /*0018*/ 	.byte	0x04, 0x17
        /*001a*/ 	.short	(.L_13 - .L_12)
.L_12:
        /*001c*/ 	.word	0x00000000
        /*0020*/ 	.short	0x0001
        /*0022*/ 	.short	0x0008
        /*0024*/ 	.byte	0x00, 0xf4, 0x21, 0x00


	//----- nvinfo : EIATTR_KPARAM_INFO
	.align		4
.L_13:
        /*0028*/ 	.byte	0x04, 0x17
        /*002a*/ 	.short	(.L_15 - .L_14)
.L_14:
        /*002c*/ 	.word	0x00000000
        /*0030*/ 	.short	0x0000
        /*0032*/ 	.short	0x0000
        /*0034*/ 	.byte	0x00, 0xf4, 0x21, 0x00


	//----- nvinfo : EIATTR_SPARSE_MMA_MASK
	.align		4
.L_15:
        /*0038*/ 	.byte	0x03, 0x50
        /*003a*/ 	.short	0x0000


	//----- nvinfo : EIATTR_MAXREG_COUNT
	.align		4
        /*003c*/ 	.byte	0x03, 0x1b
        /*003e*/ 	.short	0x00ff


	//----- nvinfo : EIATTR_EXIT_INSTR_OFFSETS
	.align		4
        /*0040*/ 	.byte	0x04, 0x1c
        /*0042*/ 	.short	(.L_17 - .L_16)


	//   ....[0]....
.L_16:
        /*0044*/ 	.word	0x00000ab0


	//----- nvinfo : EIATTR_REQNTID
	.align		4
.L_17:
        /*0048*/ 	.byte	0x04, 0x10
        /*004a*/ 	.short	(.L_19 - .L_18)
.L_18:
        /*004c*/ 	.word	0x00000080
        /*0050*/ 	.word	0x00000001
        /*0054*/ 	.word	0x00000001


	//----- nvinfo : EIATTR_CBANK_PARAM_SIZE
	.align		4
.L_19:
        /*0058*/ 	.byte	0x03, 0x19
        /*005a*/ 	.short	0x0014


	//----- nvinfo : EIATTR_PARAM_CBANK
	.align		4
        /*005c*/ 	.byte	0x04, 0x0a
        /*005e*/ 	.short	(.L_21 - .L_20)
	.align		4
.L_20:
        /*0060*/ 	.word	index@(.nv.constant0.triton_poi_fused_avg_pool2d_0)
        /*0064*/ 	.short	0x0210
        /*0066*/ 	.short	0x0014


	//----- nvinfo : EIATTR_SW_WAR
	.align		4
.L_21:
        /*0068*/ 	.byte	0x04, 0x36
        /*006a*/ 	.short	(.L_23 - .L_22)
.L_22:
        /*006c*/ 	.word	0x00000008
.L_23:


//--------------------- .nv.callgraph             --------------------------
	.section	.nv.callgraph,"",@"SHT_CUDA_CALLGRAPH"
	.align	4
	.sectionentsize	8
	.align		4
        /*0000*/ 	.word	0x00000000
	.align		4
        /*0004*/ 	.word	0xffffffff
	.align		4
        /*0008*/ 	.word	0x00000000
	.align		4
        /*000c*/ 	.word	0xfffffffe
	.align		4
        /*0010*/ 	.word	0x00000000
	.align		4
        /*0014*/ 	.word	0xfffffffd
	.align		4
        /*0018*/ 	.word	0x00000000
	.align		4
        /*001c*/ 	.word	0xfffffffc


//--------------------- .text.triton_poi_fused_avg_pool2d_0 --------------------------
	.section	.text.triton_poi_fused_avg_pool2d_0,"ax",@progbits
	.align	128
        .global         triton_poi_fused_avg_pool2d_0
        .type           triton_poi_fused_avg_pool2d_0,@function
        .size           triton_poi_fused_avg_pool2d_0,(.L_x_1 - triton_poi_fused_avg_pool2d_0)
        .other          triton_poi_fused_avg_pool2d_0,@"STO_CUDA_ENTRY STV_DEFAULT"
triton_poi_fused_avg_pool2d_0:
.text.triton_poi_fused_avg_pool2d_0:
[----:B------:R-:W-:Y:S01]  /*0000*/  LDC R1, c[0x0][0x28] ;  /* 0x00000a00ff017b82 */ /* 0x000fe20000000800 */
[----:B------:R-:W1:Y:S07]  /*0010*/  S2R R0, SR_TID.X ;  /* 0x0000000000007919 */ /* 0x000e6e0000002100 */
[----:B------:R-:W2:Y:S01]  /*0020*/  LDC.64 R14, c[0x0][0x210] ;  /* 0x00008400ff0e7b82 */ /* 0x000ea20000000a00 */
[----:B------:R-:W-:Y:S01]  /*0030*/  CS2R R26, SRZ ;  /* 0x00000000001a7805 */ /* 0x000fe2000001ff00 */
[----:B------:R-:W-:Y:S01]  /*0040*/  ULDC.64 UR6, c[0x0][0x208] ;  /* 0x0000820000067ab9 */ /* 0x000fe20000000a00 */
[----:B------:R-:W3:Y:S01]  /*0050*/  S2R R5, SR_CTAID.X ;  /* 0x0000000000057919 */ /* 0x000ee20000002500 */
[----:B-1----:R-:W-:Y:S01]  /*0060*/  IMAD.SHL.U32 R0, R0, 0x2, RZ ;  /* 0x0000000200007824 */ /* 0x002fe200078e00ff */
[----:B---3--:R-:W-:-:S04]  /*0070*/  SHF.R.S32.HI R3, RZ, 0x17, R5 ;  /* 0x00000017ff037819 */ /* 0x008fc80000011405 */
[----:B------:R-:W-:Y:S02]  /*0080*/  LOP3.LUT R0, R0, 0xfe, RZ, 0xc0, !PT ;  /* 0x000000fe00007812 */ /* 0x000fe400078ec0ff */
[----:B------:R-:W-:-:S03]  /*0090*/  SGXT R3, R3, 0x1 ;  /* 0x000000010303781a */ /* 0x000fc60000000200 */
[----:B------:R-:W-:-:S05]  /*00a0*/  IMAD R0, R5, 0x100, R0 ;  /* 0x0000010005007824 */ /* 0x000fca00078e0200 */
[C---:B------:R-:W-:Y:S02]  /*00b0*/  LEA.HI R4, R3.reuse, R0, RZ, 0x5 ;  /* 0x0000000003047211 */ /* 0x040fe400078f28ff */
[----:B------:R-:W-:Y:S02]  /*00c0*/  IADD3 R2, R0, 0x1, RZ ;  /* 0x0000000100027810 */ /* 0x000fe40007ffe0ff */
[----:B------:R-:W-:Y:S02]  /*00d0*/  SHF.R.S32.HI R8, RZ, 0x5, R4 ;  /* 0x00000005ff087819 */ /* 0x000fe40000011404 */
[----:B------:R-:W-:Y:S02]  /*00e0*/  LEA.HI R3, R3, R2, RZ, 0x5 ;  /* 0x0000000203037211 */ /* 0x000fe400078f28ff */
[----:B------:R-:W-:Y:S02]  /*00f0*/  LEA.HI R5, R8, R8, RZ, 0x5 ;  /* 0x0000000808057211 */ /* 0x000fe400078f28ff */
[----:B------:R-:W-:-:S02]  /*0100*/  LOP3.LUT R3, R3, 0xffffffe0, RZ, 0xc0, !PT ;  /* 0xffffffe003037812 */ /* 0x000fc400078ec0ff */
[----:B------:R-:W-:-:S03]  /*0110*/  LOP3.LUT R5, R5, 0xffffffe0, RZ, 0xc0, !PT ;  /* 0xffffffe005057812 */ /* 0x000fc600078ec0ff */
[----:B------:R-:W-:Y:S01]  /*0120*/  IMAD.IADD R2, R2, 0x1, -R3 ;  /* 0x0000000102027824 */ /* 0x000fe200078e0a03 */
[----:B------:R-:W-:-:S03]  /*0130*/  IADD3 R5, R8, -R5, RZ ;  /* 0x8000000508057210 */ /* 0x000fc60007ffe0ff */
[----:B------:R-:W-:Y:S01]  /*0140*/  IMAD.SHL.U32 R3, R2, 0x2, RZ ;  /* 0x0000000202037824 */ /* 0x000fe200078e00ff */
[----:B------:R-:W-:-:S04]  /*0150*/  ISETP.GT.AND P0, PT, R5, RZ, PT ;  /* 0x000000ff0500720c */ /* 0x000fc80003f04270 */
[----:B------:R-:W-:Y:S02]  /*0160*/  LEA R7, R8, R3, 0x7 ;  /* 0x0000000308077211 */ /* 0x000fe400078e38ff */
[----:B------:R-:W-:-:S03]  /*0170*/  ISETP.GT.AND P3, PT, R2, RZ, P0 ;  /* 0x000000ff0200720c */ /* 0x000fc60000764270 */
[----:B------:R-:W-:Y:S01]  /*0180*/  VIADD R11, R7, 0xffffffbf ;  /* 0xffffffbf070b7836 */ /* 0x000fe20000000000 */
[----:B------:R-:W-:-:S03]  /*0190*/  LOP3.LUT R9, R4, 0xffffffe0, RZ, 0xc0, !PT ;  /* 0xffffffe004097812 */ /* 0x000fc600078ec0ff */
[----:B--2---:R-:W-:Y:S01]  /*01a0*/  IMAD.WIDE R10, R11, 0x4, R14 ;  /* 0x000000040b0a7825 */ /* 0x004fe200078e020e */
[----:B------:R-:W-:-:S03]  /*01b0*/  ISETP.GT.AND P6, PT, R2, -0x1, P0 ;  /* 0xffffffff0200780c */ /* 0x000fc600007c4270 */
[----:B------:R-:W-:Y:S02]  /*01c0*/  IMAD.IADD R4, R0, 0x1, -R9 ;  /* 0x0000000100047824 */ /* 0x000fe400078e0a09 */
[----:B------:R1:W2:Y:S01]  /*01d0*/  @P3 LDG.E.EL R26, desc[UR6][R10.64] ;  /* 0x000000060a1a3981 */ /* 0x0002a2000c2e1900 */
[----:B------:R-:W-:Y:S01]  /*01e0*/  IADD3 R21, R7, -0x40, RZ ;  /* 0xffffffc007157810 */ /* 0x000fe20007ffe0ff */
[----:B------:R-:W-:Y:S01]  /*01f0*/  IMAD.SHL.U32 R6, R4, 0x2, RZ ;  /* 0x0000000204067824 */ /* 0x000fe200078e00ff */
[----:B------:R-:W-:Y:S02]  /*0200*/  CS2R R28, SRZ ;  /* 0x00000000001c7805 */ /* 0x000fe4000001ff00 */
[----:B------:R-:W-:Y:S01]  /*0210*/  IADD3 R13, R7, -0x3f, RZ ;  /* 0xffffffc1070d7810 */ /* 0x000fe20007ffe0ff */
[--C-:B------:R-:W-:Y:S01]  /*0220*/  IMAD.WIDE R20, R21, 0x4, R14.reuse ;  /* 0x0000000415147825 */ /* 0x100fe200078e020e */
[----:B------:R-:W-:Y:S02]  /*0230*/  LEA R8, R8, R6, 0x7 ;  /* 0x0000000608087211 */ /* 0x000fe400078e38ff */
[C---:B------:R-:W-:Y:S01]  /*0240*/  ISETP.GT.AND P5, PT, R4.reuse, RZ, P0 ;  /* 0x000000ff0400720c */ /* 0x040fe200007a4270 */
[----:B------:R-:W-:Y:S01]  /*0250*/  IMAD.WIDE R12, R13, 0x4, R14 ;  /* 0x000000040d0c7825 */ /* 0x000fe200078e020e */
[----:B------:R-:W-:Y:S01]  /*0260*/  ISETP.GT.AND P0, PT, R4, -0x1, P0 ;  /* 0xffffffff0400780c */ /* 0x000fe20000704270 */
[----:B-1----:R-:W-:Y:S01]  /*0270*/  HFMA2.MMA R10, -RZ, RZ, 0, 0 ;  /* 0x00000000ff0a7435 */ /* 0x002fe200000001ff */
[----:B------:R-:W-:Y:S01]  /*0280*/  IADD3 R17, R8, -0x40, RZ ;  /* 0xffffffc008117810 */ /* 0x000fe20007ffe0ff */
[----:B------:R-:W3:Y:S01]  /*0290*/  @P6 LDG.E.EL R29, desc[UR6][R20.64] ;  /* 0x00000006141d6981 */ /* 0x000ee2000c2e1900 */
[----:B------:R-:W-:-:S02]  /*02a0*/  VIADD R19, R8, 0xffffffbf ;  /* 0xffffffbf08137836 */ /* 0x000fc40000000000 */
[----:B------:R-:W-:Y:S01]  /*02b0*/  IMAD.MOV.U32 R9, RZ, RZ, RZ ;  /* 0x000000ffff097224 */ /* 0x000fe200078e00ff */
[----:B------:R1:W4:Y:S01]  /*02c0*/  @P6 LDG.E.EL R28, desc[UR6][R12.64] ;  /* 0x000000060c1c6981 */ /* 0x000322000c2e1900 */
[----:B------:R-:W-:-:S04]  /*02d0*/  IMAD.WIDE R18, R19, 0x4, R14 ;  /* 0x0000000413127825 */ /* 0x000fc800078e020e */
[----:B------:R-:W-:Y:S01]  /*02e0*/  IMAD.WIDE R16, R17, 0x4, R14 ;  /* 0x0000000411107825 */ /* 0x000fe200078e020e */
[----:B------:R5:W4:Y:S04]  /*02f0*/  @P5 LDG.E.EL R9, desc[UR6][R18.64] ;  /* 0x0000000612095981 */ /* 0x000b28000c2e1900 */
[----:B------:R5:W4:Y:S01]  /*0300*/  @P0 LDG.E.EL R10, desc[UR6][R16.64] ;  /* 0x00000006100a0981 */ /* 0x000b22000c2e1900 */
[C---:B------:R-:W-:Y:S02]  /*0310*/  LOP3.LUT R11, R5.reuse, R2, RZ, 0xfc, !PT ;  /* 0x00000002050b7212 */ /* 0x040fe400078efcff */
[----:B-1----:R-:W-:Y:S02]  /*0320*/  CS2R R12, SRZ ;  /* 0x00000000000c7805 */ /* 0x002fe4000001ff00 */
[----:B------:R-:W-:-:S02]  /*0330*/  ISETP.GT.AND P1, PT, R5, -0x1, PT ;  /* 0xffffffff0500780c */ /* 0x000fc40003f24270 */
[----:B------:R-:W-:Y:S02]  /*0340*/  CS2R R22, SRZ ;  /* 0x0000000000167805 */ /* 0x000fe4000001ff00 */
[----:B------:R-:W-:Y:S01]  /*0350*/  ISETP.GT.AND P4, PT, R11, -0x1, PT ;  /* 0xffffffff0b00780c */ /* 0x000fe20003f84270 */
[----:B0----5:R-:W-:Y:S01]  /*0360*/  IMAD.WIDE R18, R7, 0x4, R14 ;  /* 0x0000000407127825 */ /* 0x021fe200078e020e */
[----:B------:R-:W-:Y:S02]  /*0370*/  ISETP.GT.AND P2, PT, R2, RZ, P1 ;  /* 0x000000ff0200720c */ /* 0x000fe40000f44270 */
[----:B------:R-:W-:Y:S01]  /*0380*/  LOP3.LUT R11, R5, R4, RZ, 0xfc, !PT ;  /* 0x00000004050b7212 */ /* 0x000fe200078efcff */
[----:B------:R-:W-:Y:S01]  /*0390*/  VIADD R21, R8, 0xffffffff ;  /* 0xffffffff08157836 */ /* 0x000fe20000000000 */
[----:B------:R-:W-:Y:S02]  /*03a0*/  IADD3 R17, R8, -0x3f, RZ ;  /* 0xffffffc108117810 */ /* 0x000fe40007ffe0ff */
[----:B------:R-:W-:-:S03]  /*03b0*/  ISETP.GT.AND P1, PT, R4, RZ, P1 ;  /* 0x000000ff0400720c */ /* 0x000fc60000f24270 */
[--C-:B------:R-:W-:Y:S02]  /*03c0*/  IMAD.WIDE R16, R17, 0x4, R14.reuse ;  /* 0x0000000411107825 */ /* 0x100fe400078e020e */
[----:B------:R-:W5:Y:S04]  /*03d0*/  @P4 LDG.E.EL R12, desc[UR6][R18.64] ;  /* 0x00000006120c4981 */ /* 0x000f68000c2e1900 */
[----:B------:R-:W5:Y:S01]  /*03e0*/  @P4 LDG.E.EL R13, desc[UR6][R18.64+0x4] ;  /* 0x00000406120d4981 */ /* 0x000f62000c2e1900 */
[----:B------:R-:W-:-:S03]  /*03f0*/  IMAD.WIDE R20, R21, 0x4, R14 ;  /* 0x0000000415147825 */ /* 0x000fc600078e020e */
[----:B------:R0:W5:Y:S01]  /*0400*/  @P0 LDG.E.EL R22, desc[UR6][R16.64] ;  /* 0x0000000610160981 */ /* 0x000162000c2e1900 */
[----:B------:R-:W-:-:S03]  /*0410*/  CS2R R24, SRZ ;  /* 0x0000000000187805 */ /* 0x000fc6000001ff00 */
[----:B------:R1:W5:Y:S01]  /*0420*/  @P1 LDG.E.EL R23, desc[UR6][R20.64] ;  /* 0x0000000614171981 */ /* 0x000362000c2e1900 */
[----:B0-----:R-:W-:-:S04]  /*0430*/  IMAD.WIDE R16, R8, 0x4, R14 ;  /* 0x0000000408107825 */ /* 0x001fc800078e020e */
[----:B-1----:R-:W-:-:S04]  /*0440*/  VIADD R21, R7, 0x3f ;  /* 0x0000003f07157836 */ /* 0x002fc80000000000 */
[----:B------:R-:W-:Y:S01]  /*0450*/  IMAD.WIDE R20, R21, 0x4, R14 ;  /* 0x0000000415147825 */ /* 0x000fe200078e020e */
[----:B--2---:R-:W-:Y:S02]  /*0460*/  SEL R26, R26, RZ, P3 ;  /* 0x000000ff1a1a7207 */ /* 0x004fe40001800000 */
[----:B------:R-:W-:Y:S01]  /*0470*/  ISETP.GT.AND P3, PT, R11, -0x1, PT ;  /* 0xffffffff0b00780c */ /* 0x000fe20003f64270 */
[----:B------:R-:W-:-:S06]  /*0480*/  IMAD.MOV.U32 R11, RZ, RZ, RZ ;  /* 0x000000ffff0b7224 */ /* 0x000fcc00078e00ff */
[----:B------:R0:W2:Y:S01]  /*0490*/  @P2 LDG.E.EL R11, desc[UR6][R18.64+-0x4] ;  /* 0xfffffc06120b2981 */ /* 0x0000a2000c2e1900 */
[----:B---3--:R-:W-:-:S05]  /*04a0*/  SEL R29, R29, RZ, P6 ;  /* 0x000000ff1d1d7207 */ /* 0x008fca0003000000 */
[----:B------:R-:W3:Y:S01]  /*04b0*/  @P3 LDG.E.EL R24, desc[UR6][R16.64] ;  /* 0x0000000610183981 */ /* 0x000ee2000c2e1900 */
[----:B0-----:R-:W-:-:S03]  /*04c0*/  IADD3 R19, R8, 0x3f, RZ ;  /* 0x0000003f08137810 */ /* 0x001fc60007ffe0ff */
[----:B------:R-:W3:Y:S02]  /*04d0*/  @P3 LDG.E.EL R25, desc[UR6][R16.64+0x4] ;  /* 0x0000040610193981 */ /* 0x000ee4000c2e1900 */
[----:B------:R-:W-:Y:S01]  /*04e0*/  IMAD.WIDE R18, R19, 0x4, R14 ;  /* 0x0000000413127825 */ /* 0x000fe200078e020e */
[----:B----4-:R-:W-:-:S03]  /*04f0*/  SEL R28, R28, RZ, P6 ;  /* 0x000000ff1c1c7207 */ /* 0x010fc60003000000 */
[----:B------:R-:W-:Y:S01]  /*0500*/  FADD R29, R26, R29 ;  /* 0x0000001d1a1d7221 */ /* 0x000fe20000000000 */
[----:B------:R0:W4:Y:S01]  /*0510*/  @P1 LDG.E.EL R27, desc[UR6][R18.64] ;  /* 0x00000006121b1981 */ /* 0x000122000c2e1900 */
[----:B------:R-:W-:Y:S01]  /*0520*/  HFMA2.MMA R26, -RZ, RZ, 0, 0 ;  /* 0x00000000ff1a7435 */ /* 0x000fe200000001ff */
[----:B------:R-:W-:Y:S02]  /*0530*/  SEL R9, R9, RZ, P5 ;  /* 0x000000ff09097207 */ /* 0x000fe40002800000 */
[----:B------:R-:W-:Y:S01]  /*0540*/  SEL R10, R10, RZ, P0 ;  /* 0x000000ff0a0a7207 */ /* 0x000fe20000000000 */
[----:B0-----:R-:W-:Y:S01]  /*0550*/  VIADD R19, R8, 0x40 ;  /* 0x0000004008137836 */ /* 0x001fe20000000000 */
[----:B------:R-:W-:-:S03]  /*0560*/  MOV R18, RZ ;  /* 0x000000ff00127202 */ /* 0x000fc60000000f00 */
[----:B------:R-:W-:-:S04]  /*0570*/  IMAD.WIDE R16, R19, 0x4, R14 ;  /* 0x0000000413107825 */ /* 0x000fc800078e020e */
[----:B------:R-:W-:Y:S01]  /*0580*/  FADD R19, R29, R28 ;  /* 0x0000001c1d137221 */ /* 0x000fe20000000000 */
[----:B------:R0:W4:Y:S01]  /*0590*/  @P2 LDG.E.EL R18, desc[UR6][R20.64] ;  /* 0x0000000614122981 */ /* 0x000122000c2e1900 */
[----:B------:R-:W-:-:S04]  /*05a0*/  IMAD.HI R29, R0, 0x2aaaaaab, RZ ;  /* 0x2aaaaaab001d7827 */ /* 0x000fc800078e02ff */
[----:B------:R-:W-:Y:S01]  /*05b0*/  FADD R28, R9, R10 ;  /* 0x0000000a091c7221 */ /* 0x000fe20000000000 */
[----:B------:R1:W4:Y:S01]  /*05c0*/  @P3 LDG.E.EL R26, desc[UR6][R16.64] ;  /* 0x00000006101a3981 */ /* 0x000322000c2e1900 */
[----:B------:R-:W-:Y:S01]  /*05d0*/  SHF.R.U32.HI R10, RZ, 0x1f, R29 ;  /* 0x0000001fff0a7819 */ /* 0x000fe2000001161d */
[----:B------:R-:W-:Y:S02]  /*05e0*/  VIADD R9, R8, 0x41 ;  /* 0x0000004108097836 */ /* 0x000fe40000000000 */
[----:B0-----:R-:W-:Y:S01]  /*05f0*/  VIADD R21, R7, 0x40 ;  /* 0x0000004007157836 */ /* 0x001fe20000000000 */
[----:B------:R-:W-:Y:S02]  /*0600*/  IADD3 R7, R7, 0x41, RZ ;  /* 0x0000004107077810 */ /* 0x000fe40007ffe0ff */
[----:B------:R-:W-:Y:S01]  /*0610*/  LEA.HI.SX32 R29, R29, R10, 0x17 ;  /* 0x0000000a1d1d7211 */ /* 0x000fe200078fbaff */
[----:B-1----:R-:W-:Y:S01]  /*0620*/  HFMA2.MMA R16, -RZ, RZ, 0, 0 ;  /* 0x00000000ff107435 */ /* 0x002fe200000001ff */
[----:B------:R-:W-:Y:S01]  /*0630*/  MOV R10, RZ ;  /* 0x000000ff000a7202 */ /* 0x000fe20000000f00 */
[----:B------:R-:W-:-:S04]  /*0640*/  IMAD.WIDE R20, R21, 0x4, R14 ;  /* 0x0000000415147825 */ /* 0x000fc800078e020e */
[--C-:B------:R-:W-:Y:S01]  /*0650*/  IMAD.WIDE R8, R9, 0x4, R14.reuse ;  /* 0x0000000409087825 */ /* 0x100fe200078e020e */
[----:B------:R0:W4:Y:S03]  /*0660*/  @P4 LDG.E.EL R10, desc[UR6][R20.64] ;  /* 0x00000006140a4981 */ /* 0x000126000c2e1900 */
[----:B------:R-:W-:-:S04]  /*0670*/  IMAD.WIDE R14, R7, 0x4, R14 ;  /* 0x00000004070e7825 */ /* 0x000fc800078e020e */
[----:B------:R-:W-:Y:S01]  /*0680*/  IMAD.MOV.U32 R7, RZ, RZ, RZ ;  /* 0x000000ffff077224 */ /* 0x000fe200078e00ff */
[----:B------:R-:W4:Y:S05]  /*0690*/  @P4 LDG.E.EL R16, desc[UR6][R14.64] ;  /* 0x000000060e104981 */ /* 0x000f2a000c2e1900 */
[----:B------:R3:W4:Y:S01]  /*06a0*/  @P3 LDG.E.EL R7, desc[UR6][R8.64] ;  /* 0x0000000608073981 */ /* 0x000722000c2e1900 */
[----:B------:R-:W-:Y:S01]  /*06b0*/  IMAD R17, R4, R5, RZ ;  /* 0x0000000504117224 */ /* 0x000fe200078e02ff */
[----:B------:R-:W-:Y:S01]  /*06c0*/  SHF.L.U32 R2, R2, 0x2, RZ ;  /* 0x0000000202027819 */ /* 0x000fe200000006ff */
[----:B------:R-:W-:-:S03]  /*06d0*/  IMAD.SHL.U32 R4, R5, 0x2, RZ ;  /* 0x0000000205047824 */ /* 0x000fc600078e00ff */
[----:B------:R-:W-:Y:S01]  /*06e0*/  LEA R17, R17, -R6, 0x2 ;  /* 0x8000000611117211 */ /* 0x000fe200078e10ff */
[----:B------:R-:W-:Y:S01]  /*06f0*/  VIADD R6, R6, 0x2 ;  /* 0x0000000206067836 */ /* 0x000fe20000000000 */
[----:B------:R-:W-:Y:S01]  /*0700*/  IADD3 R3, R3, 0x2, RZ ;  /* 0x0000000203037810 */ /* 0x000fe20007ffe0ff */
[----:B0-----:R-:W-:Y:S02]  /*0710*/  IMAD.MOV R20, RZ, RZ, -R4 ;  /* 0x000000ffff147224 */ /* 0x001fe400078e0a04 */
[----:B------:R-:W-:Y:S01]  /*0720*/  IMAD R2, R2, R5, 0x5 ;  /* 0x0000000502027424 */ /* 0x000fe200078e0205 */
[----:B------:R-:W-:Y:S01]  /*0730*/  IADD3 R17, R17, 0x3, R6 ;  /* 0x0000000311117810 */ /* 0x000fe20007ffe006 */
[----:B------:R-:W-:Y:S01]  /*0740*/  VIADD R4, R4, 0x2 ;  /* 0x0000000204047836 */ /* 0x000fe20000000000 */
[----:B-----5:R-:W-:Y:S01]  /*0750*/  SEL R5, R22, RZ, P0 ;  /* 0x000000ff16057207 */ /* 0x020fe20000000000 */
[-C--:B------:R-:W-:Y:S02]  /*0760*/  IMAD R3, R3, R20.reuse, R2 ;  /* 0x0000001403037224 */ /* 0x080fe400078e0202 */
[----:B------:R-:W-:Y:S01]  /*0770*/  IMAD R17, R6, R20, R17 ;  /* 0x0000001406117224 */ /* 0x000fe200078e0211 */
[----:B------:R-:W-:Y:S01]  /*0780*/  UMOV UR4, 0x2 ;  /* 0x0000000200047882 */ /* 0x000fe20000000000 */
[----:B------:R-:W-:Y:S01]  /*0790*/  SEL R6, R23, RZ, P1 ;  /* 0x000000ff17067207 */ /* 0x000fe20000800000 */
[----:B------:R-:W-:Y:S01]  /*07a0*/  FADD R5, R28, R5 ;  /* 0x000000051c057221 */ /* 0x000fe20000000000 */
[C---:B------:R-:W-:Y:S01]  /*07b0*/  IMAD R17, R4.reuse, UR4, R17 ;  /* 0x0000000404117c24 */ /* 0x040fe2000f8e0211 */
[----:B------:R-:W-:-:S02]  /*07c0*/  LEA R3, R4, R3, 0x1 ;  /* 0x0000000304037211 */ /* 0x000fc400078e08ff */
[----:B------:R-:W-:Y:S02]  /*07d0*/  FADD R6, R5, R6 ;  /* 0x0000000605067221 */ /* 0x000fe40000000000 */
[----:B------:R-:W-:Y:S02]  /*07e0*/  I2FP.F32.S32 R4, R17 ;  /* 0x0000001100047245 */ /* 0x000fe40000201400 */
[----:B------:R-:W-:Y:S02]  /*07f0*/  I2FP.F32.S32 R5, R3 ;  /* 0x0000000300057245 */ /* 0x000fe40000201400 */
[----:B------:R-:W-:Y:S02]  /*0800*/  FSETP.GT.AND P6, PT, |R4|, 8.50705917302346158658e+37, PT ;  /* 0x7e8000000400780b */ /* 0x000fe40003fc4200 */
[----:B------:R-:W-:Y:S02]  /*0810*/  FSETP.GT.AND P5, PT, |R5|, 8.50705917302346158658e+37, PT ;  /* 0x7e8000000500780b */ /* 0x000fe40003fa4200 */
[----:B------:R-:W-:-:S02]  /*0820*/  SEL R12, R12, RZ, P4 ;  /* 0x000000ff0c0c7207 */ /* 0x000fc40002000000 */
[----:B------:R-:W-:Y:S02]  /*0830*/  FSETP.GEU.AND P0, PT, |R4|, 1.175494350822287508e-38, PT ;  /* 0x008000000400780b */ /* 0x000fe40003f0e200 */
[----:B------:R-:W-:-:S05]  /*0840*/  SEL R13, R13, RZ, P4 ;  /* 0x000000ff0d0d7207 */ /* 0x000fca0002000000 */
[----:B------:R-:W-:-:S06]  /*0850*/  @P6 FMUL R4, R4, 0.25 ;  /* 0x3e80000004046820 */ /* 0x000fcc0000400000 */
[----:B------:R-:W-:Y:S01]  /*0860*/  @!P0 FMUL R4, R4, 16777216 ;  /* 0x4b80000004048820 */ /* 0x000fe20000400000 */
[----:B------:R-:W-:-:S04]  /*0870*/  IMAD R0, R29, -0xc00, R0 ;  /* 0xfffff4001d007824 */ /* 0x000fc800078e0200 */
[----:B------:R-:W-:Y:S01]  /*0880*/  IMAD R29, R29, 0x4c00, R0 ;  /* 0x00004c001d1d7824 */ /* 0x000fe200078e0200 */
[----:B--2---:R-:W-:Y:S02]  /*0890*/  SEL R2, R11, RZ, P2 ;  /* 0x000000ff0b027207 */ /* 0x004fe40001000000 */
[----:B---3--:R-:W-:-:S03]  /*08a0*/  SEL R9, R24, RZ, P3 ;  /* 0x000000ff18097207 */ /* 0x008fc60001800000 */
[----:B------:R-:W-:Y:S02]  /*08b0*/  FADD R19, R19, R2 ;  /* 0x0000000213137221 */ /* 0x000fe40000000000 */
[----:B------:R-:W0:Y:S01]  /*08c0*/  LDC.64 R2, c[0x0][0x218] ;  /* 0x00008600ff027b82 */ /* 0x000e220000000a00 */
[----:B------:R-:W-:Y:S01]  /*08d0*/  SEL R25, R25, RZ, P3 ;  /* 0x000000ff19197207 */ /* 0x000fe20001800000 */
[----:B------:R-:W-:Y:S01]  /*08e0*/  FADD R6, R6, R9 ;  /* 0x0000000906067221 */ /* 0x000fe20000000000 */
[----:B------:R-:W-:Y:S01]  /*08f0*/  FADD R12, R19, R12 ;  /* 0x0000000c130c7221 */ /* 0x000fe20000000000 */
[----:B----4-:R-:W-:Y:S02]  /*0900*/  SEL R27, R27, RZ, P1 ;  /* 0x000000ff1b1b7207 */ /* 0x010fe40000800000 */
[C---:B------:R-:W-:Y:S01]  /*0910*/  FSETP.GEU.AND P1, PT, |R5|.reuse, 1.175494350822287508e-38, PT ;  /* 0x008000000500780b */ /* 0x040fe20003f2e200 */
[----:B------:R-:W-:Y:S01]  /*0920*/  FADD R6, R6, R25 ;  /* 0x0000001906067221 */ /* 0x000fe20000000000 */
[----:B------:R-:W-:Y:S01]  /*0930*/  FADD R13, R12, R13 ;  /* 0x0000000d0c0d7221 */ /* 0x000fe20000000000 */
[----:B------:R-:W-:-:S02]  /*0940*/  @P5 FMUL R5, R5, 0.25 ;  /* 0x3e80000005055820 */ /* 0x000fc40000400000 */
[----:B------:R-:W-:Y:S01]  /*0950*/  FADD R6, R6, R27 ;  /* 0x0000001b06067221 */ /* 0x000fe20000000000 */
[----:B------:R-:W-:Y:S02]  /*0960*/  SEL R18, R18, RZ, P2 ;  /* 0x000000ff12127207 */ /* 0x000fe40001000000 */
[----:B------:R-:W-:-:S03]  /*0970*/  SEL R11, R26, RZ, P3 ;  /* 0x000000ff1a0b7207 */ /* 0x000fc60001800000 */
[----:B------:R-:W-:Y:S02]  /*0980*/  FADD R13, R13, R18 ;  /* 0x000000120d0d7221 */ /* 0x000fe40000000000 */
[----:B------:R-:W-:Y:S01]  /*0990*/  @!P1 FMUL R5, R5, 16777216 ;  /* 0x4b80000005059820 */ /* 0x000fe20000400000 */
[----:B------:R-:W-:Y:S01]  /*09a0*/  FADD R6, R6, R11 ;  /* 0x0000000b06067221 */ /* 0x000fe20000000000 */
[----:B------:R-:W1:Y:S01]  /*09b0*/  MUFU.RCP R9, R4 ;  /* 0x0000000400097308 */ /* 0x000e620000001000 */
[----:B------:R-:W-:-:S05]  /*09c0*/  SEL R10, R10, RZ, P4 ;  /* 0x000000ff0a0a7207 */ /* 0x000fca0002000000 */
[----:B------:R-:W-:Y:S01]  /*09d0*/  FADD R13, R13, R10 ;  /* 0x0000000a0d0d7221 */ /* 0x000fe20000000000 */
[----:B------:R-:W-:Y:S02]  /*09e0*/  SEL R16, R16, RZ, P4 ;  /* 0x000000ff10107207 */ /* 0x000fe40002000000 */
[----:B------:R-:W-:Y:S02]  /*09f0*/  SEL R11, R7, RZ, P3 ;  /* 0x000000ff070b7207 */ /* 0x000fe40001800000 */
[----:B------:R-:W2:Y:S01]  /*0a00*/  MUFU.RCP R7, R5 ;  /* 0x0000000500077308 */ /* 0x000ea20000001000 */
[----:B------:R-:W-:Y:S02]  /*0a10*/  FADD R16, R13, R16 ;  /* 0x000000100d107221 */ /* 0x000fe40000000000 */
[----:B------:R-:W-:Y:S02]  /*0a20*/  FADD R6, R6, R11 ;  /* 0x0000000b06067221 */ /* 0x000fe40000000000 */
[----:B------:R-:W-:-:S02]  /*0a30*/  @P5 FMUL R16, R16, 0.25 ;  /* 0x3e80000010105820 */ /* 0x000fc40000400000 */
[----:B------:R-:W-:Y:S02]  /*0a40*/  @P6 FMUL R6, R6, 0.25 ;  /* 0x3e80000006066820 */ /* 0x000fe40000400000 */
[----:B------:R-:W-:Y:S02]  /*0a50*/  @!P1 FMUL R16, R16, 16777216 ;  /* 0x4b80000010109820 */ /* 0x000fe40000400000 */
[----:B------:R-:W-:Y:S01]  /*0a60*/  @!P0 FMUL R6, R6, 16777216 ;  /* 0x4b80000006068820 */ /* 0x000fe20000400000 */
[----:B0-----:R-:W-:-:S04]  /*0a70*/  IMAD.WIDE R2, R29, 0x4, R2 ;  /* 0x000000041d027825 */ /* 0x001fc800078e0202 */
[----:B-1----:R-:W-:Y:S01]  /*0a80*/  FMUL R6, R9, R6 ;  /* 0x0000000609067220 */ /* 0x002fe20000400000 */
[----:B--2---:R-:W-:-:S05]  /*0a90*/  FMUL R7, R7, R16 ;  /* 0x0000001007077220 */ /* 0x004fca0000400000 */
[----:B------:R-:W-:Y:S01]  /*0aa0*/  STG.E.64 desc[UR6][R2.64], R6 ;  /* 0x0000000602007986 */ /* 0x000fe2000c101b06 */
[----:B------:R-:W-:Y:S05]  /*0ab0*/  EXIT ;  /* 0x000000000000794d */ /* 0x000fea0003800000 */
.L_x_0:
[----:B------:R-:W-:-:S00]  /*0ac0*/  BRA `(.L_x_0) ;  /* 0xfffffffc00fc7947 */ /* 0x000fc0000383ffff */
[----:B------:R-:W-:-:S00]  /*0ad0*/  NOP ;  /* 0x0000000000007918 */ /* 0x000fc00000000000 */
        /* <DEDUP_REMOVED lines=10> */
.L_x_1:


//--------------------- .nv.constant0.triton_poi_fused_avg_pool2d_0 --------------------------
	.section	.nv.constant0.triton_poi_fused_avg_pool2d_0,"a",@progbits
	.sectionflags	@""
	.align	4
.nv.constant0.triton_poi_fused_avg_pool2d_0:
	.zero		548
